//
// Generated by NVIDIA NVVM Compiler
//
// Compiler Build ID: CL-36424714
// Cuda compilation tools, release 13.0, V13.0.88
// Based on NVVM 20.0.0
//

.version 9.0
.target sm_100
.address_size 64

	// .globl	_Z15gpu_test_kernelPi

.visible .entry _Z15gpu_test_kernelPi(
	.param .u64 .ptr .align 1 _Z15gpu_test_kernelPi_param_0
)
{
	.reg .b32 	%r<7>;
	.reg .b64 	%rd<5>;

	ld.param.u64 	%rd1, [_Z15gpu_test_kernelPi_param_0];
	mov.u32 	%r1, %ctaid.x;
	mov.u32 	%r2, %ntid.x;
	mov.u32 	%r3, %tid.x;
	mad.lo.s32 	%r4, %r1, %r2, %r3;
	cvta.to.global.u64 	%rd2, %rd1;
	mul.wide.s32 	%rd3, %r4, 4;
	add.s64 	%rd4, %rd2, %rd3;
	ld.global.u32 	%r5, [%rd4];
	shl.b32 	%r6, %r5, 1;
	st.global.u32 	[%rd4], %r6;
	ret;

}


// ===== COMPILED SASS (sm_100) =====

	.target	sm_100

	.elftype	@"ET_EXEC"


//--------------------- .note.nv.tkinfo           --------------------------
	.section	.note.nv.tkinfo,"",@"SHT_NOTE"
	.sectionflags	@"SHF_NOTE_NV_TKINFO"
	.tkinfo
        /*0018*/ 	.word	0x00000002
        /*0030*/ 	.string	""
        /*0030*/ 	.string	"ptxas"
        /*0030*/ 	.string	"Cuda compilation tools, release 13.0, V13.0.88"
        /*0030*/ 	.string	"Build cuda_13.0.r13.0/compiler.36424714_0"
        /*0030*/ 	.string	"-arch sm_100 -m 64 "



//--------------------- .note.nv.cuinfo           --------------------------
	.section	.note.nv.cuinfo,"",@"SHT_NOTE"
	.sectionflags	@"SHF_NOTE_NV_CUINFO"
        /*0018*/ 	.short	0x0002
        /*001a*/ 	.short	0x0064
        /*001c*/ 	.short	0x0082
	.zero		2


//--------------------- .nv.info                  --------------------------
	.section	.nv.info,"",@"SHT_CUDA_INFO"
	.align	4


	//----- nvinfo : EIATTR_REGCOUNT
	.align		4
        /*0000*/ 	.byte	0x04, 0x2f
        /*0002*/ 	.short	(.L_1 - .L_0)
	.align		4
.L_0:
        /*0004*/ 	.word	index@(_Z15gpu_test_kernelPi)
        /*0008*/ 	.word	0x00000008


	//----- nvinfo : EIATTR_FRAME_SIZE
	.align		4
.L_1:
        /*000c*/ 	.byte	0x04, 0x11
        /*000e*/ 	.short	(.L_3 - .L_2)
	.align		4
.L_2:
        /*0010*/ 	.word	index@(_Z15gpu_test_kernelPi)
        /*0014*/ 	.word	0x00000000


	//----- nvinfo : EIATTR_MIN_STACK_SIZE
	.align		4
.L_3:
        /*0018*/ 	.byte	0x04, 0x12
        /*001a*/ 	.short	(.L_5 - .L_4)
	.align		4
.L_4:
        /*001c*/ 	.word	index@(_Z15gpu_test_kernelPi)
        /*0020*/ 	.word	0x00000000
.L_5:


//--------------------- .nv.compat                --------------------------
	.section	.nv.compat,"",@"SHT_CUDA_COMPAT_INFO"
	.align	4
        /*0000*/ 	.byte	0x02, 0x09, 0x00, 0x00, 0x02, 0x02, 0x01, 0x00, 0x02, 0x05, 0x05, 0x00, 0x03, 0x07, 0x01, 0x01
        /*0010*/ 	.byte	0x02, 0x03, 0x00, 0x00, 0x02, 0x06, 0x01, 0x00, 0x04, 0x0b, 0x08, 0x00, 0x09, 0x00, 0x00, 0x00
        /*0020*/ 	.byte	0x00, 0x00, 0x00, 0x00


//--------------------- .nv.info._Z15gpu_test_kernelPi --------------------------
	.section	.nv.info._Z15gpu_test_kernelPi,"",@"SHT_CUDA_INFO"
	.sectionflags	@""
	.align	4


	//----- nvinfo : EIATTR_CUDA_API_VERSION
	.align		4
        /*0000*/ 	.byte	0x04, 0x37
        /*0002*/ 	.short	(.L_7 - .L_6)
.L_6:
        /*0004*/ 	.word	0x00000082


	//----- nvinfo : EIATTR_KPARAM_INFO
	.align		4
.L_7:
        /*0008*/ 	.byte	0x04, 0x17
        /*000a*/ 	.short	(.L_9 - .L_8)
.L_8:
        /*000c*/ 	.word	0x00000000
        /*0010*/ 	.short	0x0000
        /*0012*/ 	.short	0x0000
        /*0014*/ 	.byte	0x00, 0xf5, 0x21, 0x00


	//----- nvinfo : EIATTR_SPARSE_MMA_MASK
	.align		4
.L_9:
        /*0018*/ 	.byte	0x03, 0x50
        /*001a*/ 	.short	0x0000


	//----- nvinfo : EIATTR_MAXREG_COUNT
	.align		4
        /*001c*/ 	.byte	0x03, 0x1b
        /*001e*/ 	.short	0x00ff


	//----- nvinfo : EIATTR_MERCURY_ISA_VERSION
	.align		4
        /*0020*/ 	.byte	0x03, 0x5f
        /*0022*/ 	.short	0x0101


	//----- nvinfo : EIATTR_VRC_CTA_INIT_COUNT
	.align		4
        /*0024*/ 	.byte	0x02, 0x4a
	.zero		1
	.zero		1


	//----- nvinfo : EIATTR_EXIT_INSTR_OFFSETS
	.align		4
        /*0028*/ 	.byte	0x04, 0x1c
        /*002a*/ 	.short	(.L_11 - .L_10)


	//   ....[0]....
.L_10:
        /*002c*/ 	.word	0x000000b0


	//----- nvinfo : EIATTR_CBANK_PARAM_SIZE
	.align		4
.L_11:
        /*0030*/ 	.byte	0x03, 0x19
        /*0032*/ 	.short	0x0008


	//----- nvinfo : EIATTR_PARAM_CBANK
	.align		4
        /*0034*/ 	.byte	0x04, 0x0a
        /*0036*/ 	.short	(.L_13 - .L_12)
	.align		4
.L_12:
        /*0038*/ 	.word	index@(.nv.constant0._Z15gpu_test_kernelPi)
        /*003c*/ 	.short	0x0380
        /*003e*/ 	.short	0x0008


	//----- nvinfo : EIATTR_SW_WAR
	.align		4
.L_13:
        /*0040*/ 	.byte	0x04, 0x36
        /*0042*/ 	.short	(.L_15 - .L_14)
.L_14:
        /*0044*/ 	.word	0x00000008
.L_15:


//--------------------- .nv.callgraph             --------------------------
	.section	.nv.callgraph,"",@"SHT_CUDA_CALLGRAPH"
	.align	4
	.sectionentsize	8
	.align		4
        /*0000*/ 	.word	0x00000000
	.align		4
        /*0004*/ 	.word	0xffffffff
	.align		4
        /*0008*/ 	.word	0x00000000
	.align		4
        /*000c*/ 	.word	0xfffffffe
	.align		4
        /*0010*/ 	.word	0x00000000
	.align		4
        /*0014*/ 	.word	0xfffffffd
	.align		4
        /*0018*/ 	.word	0x00000000
	.align		4
        /*001c*/ 	.word	0xfffffffc


//--------------------- .text._Z15gpu_test_kernelPi --------------------------
	.section	.text._Z15gpu_test_kernelPi,"ax",@progbits
	.align	128
        .global         _Z15gpu_test_kernelPi
        .type           _Z15gpu_test_kernelPi,@function
        .size           _Z15gpu_test_kernelPi,(.L_x_1 - _Z15gpu_test_kernelPi)
        .other          _Z15gpu_test_kernelPi,@"STO_CUDA_ENTRY STV_DEFAULT"
_Z15gpu_test_kernelPi:
.text._Z15gpu_test_kernelPi:
[----:B------:R-:W-:Y:S01]  /*0000*/  LDC R1, c[0x0][0x37c] ;  /* 0x0000df00ff017b82 */ /* 0x000fe20000000800 */
[----:B------:R-:W0:Y:S07]  /*0010*/  S2R R0, SR_TID.X ;  /* 0x0000000000007919 */ /* 0x000e2e0000002100 */
[----:B------:R-:W0:Y:S01]  /*0020*/  S2UR UR6, SR_CTAID.X ;  /* 0x00000000000679c3 */ /* 0x000e220000002500 */
[----:B------:R-:W1:Y:S07]  /*0030*/  LDCU.64 UR4, c[0x0][0x358] ;  /* 0x00006b00ff0477ac */ /* 0x000e6e0008000a00 */
[----:B------:R-:W0:Y:S08]  /*0040*/  LDC R5, c[0x0][0x360] ;  /* 0x0000d800ff057b82 */ /* 0x000e300000000800 */
[----:B------:R-:W2:Y:S01]  /*0050*/  LDC.64 R2, c[0x0][0x380] ;  /* 0x0000e000ff027b82 */ /* 0x000ea20000000a00 */
[----:B0-----:R-:W-:-:S04]  /*0060*/  IMAD R5, R5, UR6, R0 ;  /* 0x0000000605057c24 */ /* 0x001fc8000f8e0200 */
[----:B--2---:R-:W-:-:S05]  /*0070*/  IMAD.WIDE R2, R5, 0x4, R2 ;  /* 0x0000000405027825 */ /* 0x004fca00078e0202 */
[----:B-1----:R-:W2:Y:S02]  /*0080*/  LDG.E R0, desc[UR4][R2.64] ;  /* 0x0000000402007981 */ /* 0x002ea4000c1e1900 */
[----:B--2---:R-:W-:-:S05]  /*0090*/  SHF.L.U32 R5, R0, 0x1, RZ ;  /* 0x0000000100057819 */ /* 0x004fca00000006ff */
[----:B------:R-:W-:Y:S01]  /*00a0*/  STG.E desc[UR4][R2.64], R5 ;  /* 0x0000000502007986 */ /* 0x000fe2000c101904 */
[----:B------:R-:W-:Y:S05]  /*00b0*/  EXIT ;  /* 0x000000000000794d */ /* 0x000fea0003800000 */
.L_x_0:
[----:B------:R-:W-:-:S00]  /*00c0*/  BRA `(.L_x_0) ;  /* 0xfffffffc00fc7947 */ /* 0x000fc0000383ffff */
[----:B------:R-:W-:-:S00]  /*00d0*/  NOP ;  /* 0x0000000000007918 */ /* 0x000fc00000000000 */
        /* <DEDUP_REMOVED lines=10> */
.L_x_1:


//--------------------- .nv.shared.reserved.0     --------------------------
	.section	.nv.shared.reserved.0,"aw",@nobits
	.weak		__nv_reservedSMEM_offset_0_alias
	.size		__nv_reservedSMEM_offset_0_alias, 0, 64
	.other		__nv_reservedSMEM_offset_0_alias,@"STO_CUDA_RESERVED_SHARED STV_DEFAULT"
__nv_reservedSMEM_offset_0_alias:
	.zero		0
	.zero		64


//--------------------- .nv.constant0._Z15gpu_test_kernelPi --------------------------
	.section	.nv.constant0._Z15gpu_test_kernelPi,"a",@progbits
	.sectionflags	@""
	.align	4
.nv.constant0._Z15gpu_test_kernelPi:
	.zero		904


//--------------------- SYMBOLS --------------------------

	.type		.nv.reservedSmem.offset0,@object
	.size		.nv.reservedSmem.offset0,0x4
